	.headerflags	@"EF_CUDA_TEXMODE_UNIFIED EF_CUDA_64BIT_ADDRESS EF_CUDA_ACCELERATORS EF_CUDA_SM90 EF_CUDA_VIRTUAL_SM(EF_CUDA_SM90)"
	.elftype	@"ET_EXEC"


//--------------------- .nv.info                  --------------------------
	.section	.nv.info,"",@"SHT_CUDA_INFO"
	.align	4


	//----- nvinfo : EIATTR_REGCOUNT
	.align		4
        /*0000*/ 	.byte	0x04, 0x2f
        /*0002*/ 	.short	(.L_1 - .L_0)
	.align		4
.L_0:
        /*0004*/ 	.word	index@(triton_poi_fused_add_0)
        /*0008*/ 	.word	0x00000010


	//----- nvinfo : EIATTR_MIN_STACK_SIZE
	.align		4
.L_1:
        /*000c*/ 	.byte	0x04, 0x12
        /*000e*/ 	.short	(.L_3 - .L_2)
	.align		4
.L_2:
        /*0010*/ 	.word	index@(triton_poi_fused_add_0)
        /*0014*/ 	.word	0x00000000


	//----- nvinfo : EIATTR_FRAME_SIZE
	.align		4
.L_3:
        /*0018*/ 	.byte	0x04, 0x11
        /*001a*/ 	.short	(.L_5 - .L_4)
	.align		4
.L_4:
        /*001c*/ 	.word	index@(triton_poi_fused_add_0)
        /*0020*/ 	.word	0x00000000


	//----- nvinfo : EIATTR_MIN_STACK_SIZE
	.align		4
.L_5:
        /*0024*/ 	.byte	0x04, 0x12
        /*0026*/ 	.short	(.L_7 - .L_6)
	.align		4
.L_6:
        /*0028*/ 	.word	index@(triton_poi_fused_add_0)
        /*002c*/ 	.word	0x00000000
.L_7:


//--------------------- .nv.info.triton_poi_fused_add_0 --------------------------
	.section	.nv.info.triton_poi_fused_add_0,"",@"SHT_CUDA_INFO"
	.sectionflags	@""
	.align	4


	//----- nvinfo : EIATTR_CUDA_API_VERSION
	.align		4
        /*0000*/ 	.byte	0x04, 0x37
        /*0002*/ 	.short	(.L_9 - .L_8)
.L_8:
        /*0004*/ 	.word	0x0000007c


	//----- nvinfo : EIATTR_KPARAM_INFO
	.align		4
.L_9:
        /*0008*/ 	.byte	0x04, 0x17
        /*000a*/ 	.short	(.L_11 - .L_10)
.L_10:
        /*000c*/ 	.word	0x00000000
        /*0010*/ 	.short	0x0002
        /*0012*/ 	.short	0x0010
        /*0014*/ 	.byte	0x00, 0xf0, 0x11, 0x00


	//----- nvinfo : EIATTR_KPARAM_INFO
	.align		4
.L_11:
        /*0018*/ 	.byte	0x04, 0x17
        /*001a*/ 	.short	(.L_13 - .L_12)
.L_12:
        /*001c*/ 	.word	0x00000000
        /*0020*/ 	.short	0x0001
        /*0022*/ 	.short	0x0008
        /*0024*/ 	.byte	0x00, 0xf4, 0x21, 0x00


	//----- nvinfo : EIATTR_KPARAM_INFO
	.align		4
.L_13:
        /*0028*/ 	.byte	0x04, 0x17
        /*002a*/ 	.short	(.L_15 - .L_14)
.L_14:
        /*002c*/ 	.word	0x00000000
        /*0030*/ 	.short	0x0000
        /*0032*/ 	.short	0x0000
        /*0034*/ 	.byte	0x00, 0xf4, 0x21, 0x00


	//----- nvinfo : EIATTR_SPARSE_MMA_MASK
	.align		4
.L_15:
        /*0038*/ 	.byte	0x03, 0x50
        /*003a*/ 	.short	0x0000


	//----- nvinfo : EIATTR_MAXREG_COUNT
	.align		4
        /*003c*/ 	.byte	0x03, 0x1b
        /*003e*/ 	.short	0x00ff


	//----- nvinfo : EIATTR_EXIT_INSTR_OFFSETS
	.align		4
        /*0040*/ 	.byte	0x04, 0x1c
        /*0042*/ 	.short	(.L_17 - .L_16)


	//   ....[0]....
.L_16:
        /*0044*/ 	.word	0x000001f0


	//   ....[1]....
        /*0048*/ 	.word	0x00000210


	//----- nvinfo : EIATTR_REQNTID
	.align		4
.L_17:
        /*004c*/ 	.byte	0x04, 0x10
        /*004e*/ 	.short	(.L_19 - .L_18)
.L_18:
        /*0050*/ 	.word	0x00000080
        /*0054*/ 	.word	0x00000001
        /*0058*/ 	.word	0x00000001


	//----- nvinfo : EIATTR_CBANK_PARAM_SIZE
	.align		4
.L_19:
        /*005c*/ 	.byte	0x03, 0x19
        /*005e*/ 	.short	0x0014


	//----- nvinfo : EIATTR_PARAM_CBANK
	.align		4
        /*0060*/ 	.byte	0x04, 0x0a
        /*0062*/ 	.short	(.L_21 - .L_20)
	.align		4
.L_20:
        /*0064*/ 	.word	index@(.nv.constant0.triton_poi_fused_add_0)
        /*0068*/ 	.short	0x0210
        /*006a*/ 	.short	0x0014


	//----- nvinfo : EIATTR_SW_WAR
	.align		4
.L_21:
        /*006c*/ 	.byte	0x04, 0x36
        /*006e*/ 	.short	(.L_23 - .L_22)
.L_22:
        /*0070*/ 	.word	0x00000008
.L_23:


//--------------------- .nv.callgraph             --------------------------
	.section	.nv.callgraph,"",@"SHT_CUDA_CALLGRAPH"
	.align	4
	.sectionentsize	8
	.align		4
        /*0000*/ 	.word	0x00000000
	.align		4
        /*0004*/ 	.word	0xffffffff
	.align		4
        /*0008*/ 	.word	0x00000000
	.align		4
        /*000c*/ 	.word	0xfffffffe
	.align		4
        /*0010*/ 	.word	0x00000000
	.align		4
        /*0014*/ 	.word	0xfffffffd
	.align		4
        /*0018*/ 	.word	0x00000000
	.align		4
        /*001c*/ 	.word	0xfffffffc


//--------------------- .text.triton_poi_fused_add_0 --------------------------
	.section	.text.triton_poi_fused_add_0,"ax",@progbits
	.align	128
        .global         triton_poi_fused_add_0
        .type           triton_poi_fused_add_0,@function
        .size           triton_poi_fused_add_0,(.L_x_1 - triton_poi_fused_add_0)
        .other          triton_poi_fused_add_0,@"STO_CUDA_ENTRY STV_DEFAULT"
triton_poi_fused_add_0:
.text.triton_poi_fused_add_0:
[----:B------:R-:W0:Y:S02]  /*0000*/  LDC R1, c[0x0][0x28] ;  /* 0x00000a00ff017b82 */ /* 0x000e240000000800 */
[----:B------:R-:W1:Y:S01]  /*0010*/  S2R R0, SR_TID.X ;  /* 0x0000000000007919 */ /* 0x000e620000002100 */
[----:B------:R-:W-:Y:S01]  /*0020*/  CS2R R12, SRZ ;  /* 0x00000000000c7805 */ /* 0x000fe2000001ff00 */
[----:B------:R-:W-:Y:S01]  /*0030*/  ULDC.64 UR4, c[0x0][0x208] ;  /* 0x0000820000047ab9 */ /* 0x000fe20000000a00 */
[----:B------:R-:W2:Y:S01]  /*0040*/  S2R R3, SR_CTAID.X ;  /* 0x0000000000037919 */ /* 0x000ea20000002500 */
[----:B-1----:R-:W-:Y:S01]  /*0050*/  IMAD.SHL.U32 R0, R0, 0x2, RZ ;  /* 0x0000000200007824 */ /* 0x002fe200078e00ff */
[----:B--2---:R-:W-:-:S04]  /*0060*/  SHF.R.S32.HI R4, RZ, 0x17, R3 ;  /* 0x00000017ff047819 */ /* 0x004fc80000011403 */
[----:B------:R-:W-:Y:S02]  /*0070*/  LOP3.LUT R0, R0, 0xfe, RZ, 0xc0, !PT ;  /* 0x000000fe00007812 */ /* 0x000fe400078ec0ff */
[----:B------:R-:W-:-:S03]  /*0080*/  SGXT R4, R4, 0x1 ;  /* 0x000000010404781a */ /* 0x000fc60000000200 */
[----:B------:R-:W-:Y:S02]  /*0090*/  IMAD R9, R3, 0x100, R0 ;  /* 0x0000010003097824 */ /* 0x000fe400078e0200 */
[----:B------:R-:W1:Y:S02]  /*00a0*/  LDC.64 R2, c[0x0][0x210] ;  /* 0x00008400ff027b82 */ /* 0x000e640000000a00 */
[C---:B------:R-:W-:Y:S01]  /*00b0*/  IMAD.HI R0, R9.reuse, 0x2aaaaaab, RZ ;  /* 0x2aaaaaab09007827 */ /* 0x040fe200078e02ff */
[----:B------:R-:W-:Y:S02]  /*00c0*/  LEA.HI R4, R4, R9, RZ, 0x4 ;  /* 0x0000000904047211 */ /* 0x000fe400078f20ff */
[----:B------:R-:W-:Y:S02]  /*00d0*/  ISETP.GE.AND P0, PT, R9, 0xc0, PT ;  /* 0x000000c00900780c */ /* 0x000fe40003f06270 */
[----:B------:R-:W-:Y:S02]  /*00e0*/  SHF.R.U32.HI R5, RZ, 0x1f, R0 ;  /* 0x0000001fff057819 */ /* 0x000fe40000011600 */
[----:B------:R-:W-:-:S02]  /*00f0*/  LOP3.LUT R4, R4, 0xfffffff0, RZ, 0xc0, !PT ;  /* 0xfffffff004047812 */ /* 0x000fc400078ec0ff */
[----:B------:R-:W-:Y:S02]  /*0100*/  LEA.HI.SX32 R0, R0, R5, 0x1d ;  /* 0x0000000500007211 */ /* 0x000fe400078feaff */
[----:B------:R-:W-:-:S03]  /*0110*/  IADD3 R7, R9, -R4, RZ ;  /* 0x8000000409077210 */ /* 0x000fc60007ffe0ff */
[C---:B------:R-:W-:Y:S01]  /*0120*/  IMAD R5, R0.reuse, -0x30, R9 ;  /* 0xffffffd000057824 */ /* 0x040fe200078e0209 */
[----:B------:R-:W-:-:S03]  /*0130*/  LEA R11, R0, R7, 0x6 ;  /* 0x00000007000b7211 */ /* 0x000fc600078e30ff */
[----:B------:R-:W-:-:S04]  /*0140*/  IMAD R5, R0, 0x40, R5 ;  /* 0x0000004000057824 */ /* 0x000fc800078e0205 */
[----:B------:R-:W-:Y:S02]  /*0150*/  VIADD R7, R5, 0x10 ;  /* 0x0000001005077836 */ /* 0x000fe40000000000 */
[----:B-1----:R-:W-:Y:S01]  /*0160*/  IMAD.WIDE R4, R11, 0x4, R2 ;  /* 0x000000040b047825 */ /* 0x002fe200078e0202 */
[----:B------:R-:W-:-:S03]  /*0170*/  CS2R R10, SRZ ;  /* 0x00000000000a7805 */ /* 0x000fc6000001ff00 */
[----:B------:R-:W-:Y:S01]  /*0180*/  IMAD.WIDE R2, R7, 0x4, R2 ;  /* 0x0000000407027825 */ /* 0x000fe200078e0202 */
[----:B------:R-:W2:Y:S01]  /*0190*/  @!P0 LDG.E.EL.64 R12, desc[UR4][R4.64] ;  /* 0x00000004040c8981 */ /* 0x000ea2000c2e1b00 */
[----:B------:R-:W1:Y:S03]  /*01a0*/  LDC.64 R6, c[0x0][0x218] ;  /* 0x00008600ff067b82 */ /* 0x000e660000000a00 */
[----:B------:R-:W2:Y:S01]  /*01b0*/  @!P0 LDG.E.64 R10, desc[UR4][R2.64] ;  /* 0x00000004020a8981 */ /* 0x000ea2000c1e1b00 */
[----:B-1----:R-:W-:-:S04]  /*01c0*/  IMAD.WIDE R6, R9, 0x4, R6 ;  /* 0x0000000409067825 */ /* 0x002fc800078e0206 */
[----:B--2---:R-:W-:Y:S01]  /*01d0*/  FADD R10, R12, R10 ;  /* 0x0000000a0c0a7221 */ /* 0x004fe20000000000 */
[----:B------:R-:W-:Y:S01]  /*01e0*/  FADD R11, R13, R11 ;  /* 0x0000000b0d0b7221 */ /* 0x000fe20000000000 */
[----:B------:R-:W-:Y:S06]  /*01f0*/  @P0 EXIT ;  /* 0x000000000000094d */ /* 0x000fec0003800000 */
[----:B------:R-:W-:Y:S01]  /*0200*/  STG.E.64 desc[UR4][R6.64], R10 ;  /* 0x0000000a06007986 */ /* 0x000fe2000c101b04 */
[----:B------:R-:W-:Y:S05]  /*0210*/  EXIT ;  /* 0x000000000000794d */ /* 0x000fea0003800000 */
.L_x_0:
[----:B------:R-:W-:-:S00]  /*0220*/  BRA `(.L_x_0) ;  /* 0xfffffffc00fc7947 */ /* 0x000fc0000383ffff */
[----:B------:R-:W-:-:S00]  /*0230*/  NOP ;  /* 0x0000000000007918 */ /* 0x000fc00000000000 */
        /* <DEDUP_REMOVED lines=12> */
.L_x_1:


//--------------------- .nv.constant0.triton_poi_fused_add_0 --------------------------
	.section	.nv.constant0.triton_poi_fused_add_0,"a",@progbits
	.sectionflags	@""
	.align	4
.nv.constant0.triton_poi_fused_add_0:
	.zero		548
